//
// Generated by NVIDIA NVVM Compiler
//
// Compiler Build ID: CL-36424714
// Cuda compilation tools, release 13.0, V13.0.88
// Based on NVVM 20.0.0
//

.version 9.0
.target sm_100
.address_size 64

	// .globl	_Z14matrixMulNaivePfS_S_

.visible .entry _Z14matrixMulNaivePfS_S_(
	.param .u64 .ptr .align 1 _Z14matrixMulNaivePfS_S__param_0,
	.param .u64 .ptr .align 1 _Z14matrixMulNaivePfS_S__param_1,
	.param .u64 .ptr .align 1 _Z14matrixMulNaivePfS_S__param_2
)
{
	.reg .b32 	%r<5>;
	.reg .b32 	%f<13>;
	.reg .b64 	%rd<13>;

	ld.param.u64 	%rd1, [_Z14matrixMulNaivePfS_S__param_0];
	ld.param.u64 	%rd2, [_Z14matrixMulNaivePfS_S__param_1];
	ld.param.u64 	%rd3, [_Z14matrixMulNaivePfS_S__param_2];
	mov.u32 	%r1, %tid.y;
	shl.b32 	%r2, %r1, 2;
	mov.u32 	%r3, %tid.x;
	cvta.to.global.u64 	%rd4, %rd1;
	cvta.to.global.u64 	%rd5, %rd2;
	mul.wide.u32 	%rd6, %r2, 4;
	add.s64 	%rd7, %rd4, %rd6;
	ld.global.f32 	%f1, [%rd7];
	mul.wide.u32 	%rd8, %r3, 4;
	add.s64 	%rd9, %rd5, %rd8;
	ld.global.f32 	%f2, [%rd9];
	fma.rn.f32 	%f3, %f1, %f2, 0f00000000;
	ld.global.f32 	%f4, [%rd7+4];
	ld.global.f32 	%f5, [%rd9+16];
	fma.rn.f32 	%f6, %f4, %f5, %f3;
	ld.global.f32 	%f7, [%rd7+8];
	ld.global.f32 	%f8, [%rd9+32];
	fma.rn.f32 	%f9, %f7, %f8, %f6;
	ld.global.f32 	%f10, [%rd7+12];
	ld.global.f32 	%f11, [%rd9+48];
	fma.rn.f32 	%f12, %f10, %f11, %f9;
	cvta.to.global.u64 	%rd10, %rd3;
	add.s32 	%r4, %r2, %r3;
	mul.wide.u32 	%rd11, %r4, 4;
	add.s64 	%rd12, %rd10, %rd11;
	st.global.f32 	[%rd12], %f12;
	ret;

}


// ===== COMPILED SASS (sm_100) =====

	.target	sm_100

	.elftype	@"ET_EXEC"


//--------------------- .note.nv.tkinfo           --------------------------
	.section	.note.nv.tkinfo,"",@"SHT_NOTE"
	.sectionflags	@"SHF_NOTE_NV_TKINFO"
	.tkinfo
        /*0018*/ 	.word	0x00000002
        /*0030*/ 	.string	""
        /*0030*/ 	.string	"ptxas"
        /*0030*/ 	.string	"Cuda compilation tools, release 13.0, V13.0.88"
        /*0030*/ 	.string	"Build cuda_13.0.r13.0/compiler.36424714_0"
        /*0030*/ 	.string	"-arch sm_100 -m 64 "



//--------------------- .note.nv.cuinfo           --------------------------
	.section	.note.nv.cuinfo,"",@"SHT_NOTE"
	.sectionflags	@"SHF_NOTE_NV_CUINFO"
        /*0018*/ 	.short	0x0002
        /*001a*/ 	.short	0x0064
        /*001c*/ 	.short	0x0082
	.zero		2


//--------------------- .nv.info                  --------------------------
	.section	.nv.info,"",@"SHT_CUDA_INFO"
	.align	4


	//----- nvinfo : EIATTR_REGCOUNT
	.align		4
        /*0000*/ 	.byte	0x04, 0x2f
        /*0002*/ 	.short	(.L_1 - .L_0)
	.align		4
.L_0:
        /*0004*/ 	.word	index@(_Z14matrixMulNaivePfS_S_)
        /*0008*/ 	.word	0x00000014


	//----- nvinfo : EIATTR_FRAME_SIZE
	.align		4
.L_1:
        /*000c*/ 	.byte	0x04, 0x11
        /*000e*/ 	.short	(.L_3 - .L_2)
	.align		4
.L_2:
        /*0010*/ 	.word	index@(_Z14matrixMulNaivePfS_S_)
        /*0014*/ 	.word	0x00000000


	//----- nvinfo : EIATTR_MIN_STACK_SIZE
	.align		4
.L_3:
        /*0018*/ 	.byte	0x04, 0x12
        /*001a*/ 	.short	(.L_5 - .L_4)
	.align		4
.L_4:
        /*001c*/ 	.word	index@(_Z14matrixMulNaivePfS_S_)
        /*0020*/ 	.word	0x00000000
.L_5:


//--------------------- .nv.compat                --------------------------
	.section	.nv.compat,"",@"SHT_CUDA_COMPAT_INFO"
	.align	4
        /*0000*/ 	.byte	0x02, 0x09, 0x00, 0x00, 0x02, 0x02, 0x01, 0x00, 0x02, 0x05, 0x05, 0x00, 0x03, 0x07, 0x01, 0x01
        /*0010*/ 	.byte	0x02, 0x03, 0x00, 0x00, 0x02, 0x06, 0x01, 0x00, 0x04, 0x0b, 0x08, 0x00, 0x09, 0x00, 0x00, 0x00
        /*0020*/ 	.byte	0x00, 0x00, 0x00, 0x00


//--------------------- .nv.info._Z14matrixMulNaivePfS_S_ --------------------------
	.section	.nv.info._Z14matrixMulNaivePfS_S_,"",@"SHT_CUDA_INFO"
	.sectionflags	@""
	.align	4


	//----- nvinfo : EIATTR_CUDA_API_VERSION
	.align		4
        /*0000*/ 	.byte	0x04, 0x37
        /*0002*/ 	.short	(.L_7 - .L_6)
.L_6:
        /*0004*/ 	.word	0x00000082


	//----- nvinfo : EIATTR_KPARAM_INFO
	.align		4
.L_7:
        /*0008*/ 	.byte	0x04, 0x17
        /*000a*/ 	.short	(.L_9 - .L_8)
.L_8:
        /*000c*/ 	.word	0x00000000
        /*0010*/ 	.short	0x0002
        /*0012*/ 	.short	0x0010
        /*0014*/ 	.byte	0x00, 0xf5, 0x21, 0x00


	//----- nvinfo : EIATTR_KPARAM_INFO
	.align		4
.L_9:
        /*0018*/ 	.byte	0x04, 0x17
        /*001a*/ 	.short	(.L_11 - .L_10)
.L_10:
        /*001c*/ 	.word	0x00000000
        /*0020*/ 	.short	0x0001
        /*0022*/ 	.short	0x0008
        /*0024*/ 	.byte	0x00, 0xf5, 0x21, 0x00


	//----- nvinfo : EIATTR_KPARAM_INFO
	.align		4
.L_11:
        /*0028*/ 	.byte	0x04, 0x17
        /*002a*/ 	.short	(.L_13 - .L_12)
.L_12:
        /*002c*/ 	.word	0x00000000
        /*0030*/ 	.short	0x0000
        /*0032*/ 	.short	0x0000
        /*0034*/ 	.byte	0x00, 0xf5, 0x21, 0x00


	//----- nvinfo : EIATTR_SPARSE_MMA_MASK
	.align		4
.L_13:
        /*0038*/ 	.byte	0x03, 0x50
        /*003a*/ 	.short	0x0000


	//----- nvinfo : EIATTR_MAXREG_COUNT
	.align		4
        /*003c*/ 	.byte	0x03, 0x1b
        /*003e*/ 	.short	0x00ff


	//----- nvinfo : EIATTR_MERCURY_ISA_VERSION
	.align		4
        /*0040*/ 	.byte	0x03, 0x5f
        /*0042*/ 	.short	0x0101


	//----- nvinfo : EIATTR_VRC_CTA_INIT_COUNT
	.align		4
        /*0044*/ 	.byte	0x02, 0x4a
	.zero		1
	.zero		1


	//----- nvinfo : EIATTR_EXIT_INSTR_OFFSETS
	.align		4
        /*0048*/ 	.byte	0x04, 0x1c
        /*004a*/ 	.short	(.L_15 - .L_14)


	//   ....[0]....
.L_14:
        /*004c*/ 	.word	0x00000190


	//----- nvinfo : EIATTR_CBANK_PARAM_SIZE
	.align		4
.L_15:
        /*0050*/ 	.byte	0x03, 0x19
        /*0052*/ 	.short	0x0018


	//----- nvinfo : EIATTR_PARAM_CBANK
	.align		4
        /*0054*/ 	.byte	0x04, 0x0a
        /*0056*/ 	.short	(.L_17 - .L_16)
	.align		4
.L_16:
        /*0058*/ 	.word	index@(.nv.constant0._Z14matrixMulNaivePfS_S_)
        /*005c*/ 	.short	0x0380
        /*005e*/ 	.short	0x0018


	//----- nvinfo : EIATTR_SW_WAR
	.align		4
.L_17:
        /*0060*/ 	.byte	0x04, 0x36
        /*0062*/ 	.short	(.L_19 - .L_18)
.L_18:
        /*0064*/ 	.word	0x00000008
.L_19:


//--------------------- .nv.callgraph             --------------------------
	.section	.nv.callgraph,"",@"SHT_CUDA_CALLGRAPH"
	.align	4
	.sectionentsize	8
	.align		4
        /*0000*/ 	.word	0x00000000
	.align		4
        /*0004*/ 	.word	0xffffffff
	.align		4
        /*0008*/ 	.word	0x00000000
	.align		4
        /*000c*/ 	.word	0xfffffffe
	.align		4
        /*0010*/ 	.word	0x00000000
	.align		4
        /*0014*/ 	.word	0xfffffffd
	.align		4
        /*0018*/ 	.word	0x00000000
	.align		4
        /*001c*/ 	.word	0xfffffffc


//--------------------- .text._Z14matrixMulNaivePfS_S_ --------------------------
	.section	.text._Z14matrixMulNaivePfS_S_,"ax",@progbits
	.align	128
        .global         _Z14matrixMulNaivePfS_S_
        .type           _Z14matrixMulNaivePfS_S_,@function
        .size           _Z14matrixMulNaivePfS_S_,(.L_x_1 - _Z14matrixMulNaivePfS_S_)
        .other          _Z14matrixMulNaivePfS_S_,@"STO_CUDA_ENTRY STV_DEFAULT"
_Z14matrixMulNaivePfS_S_:
.text._Z14matrixMulNaivePfS_S_:
[----:B------:R-:W-:Y:S01]  /*0000*/  LDC R1, c[0x0][0x37c] ;  /* 0x0000df00ff017b82 */ /* 0x000fe20000000800 */
[----:B------:R-:W0:Y:S07]  /*0010*/  S2R R9, SR_TID.Y ;  /* 0x0000000000097919 */ /* 0x000e2e0000002200 */
[----:B------:R-:W1:Y:S01]  /*0020*/  LDC.64 R6, c[0x0][0x388] ;  /* 0x0000e200ff067b82 */ /* 0x000e620000000a00 */
[----:B------:R-:W2:Y:S01]  /*0030*/  LDCU.64 UR4, c[0x0][0x358] ;  /* 0x00006b00ff0477ac */ /* 0x000ea20008000a00 */
[----:B------:R-:W1:Y:S06]  /*0040*/  S2R R14, SR_TID.X ;  /* 0x00000000000e7919 */ /* 0x000e6c0000002100 */
[----:B------:R-:W3:Y:S08]  /*0050*/  LDC.64 R4, c[0x0][0x380] ;  /* 0x0000e000ff047b82 */ /* 0x000ef00000000a00 */
[----:B------:R-:W4:Y:S01]  /*0060*/  LDC.64 R2, c[0x0][0x390] ;  /* 0x0000e400ff027b82 */ /* 0x000f220000000a00 */
[----:B0-----:R-:W-:Y:S01]  /*0070*/  SHF.L.U32 R9, R9, 0x2, RZ ;  /* 0x0000000209097819 */ /* 0x001fe200000006ff */
[----:B-1----:R-:W-:-:S04]  /*0080*/  IMAD.WIDE.U32 R6, R14, 0x4, R6 ;  /* 0x000000040e067825 */ /* 0x002fc800078e0006 */
[C---:B---3--:R-:W-:Y:S01]  /*0090*/  IMAD.WIDE.U32 R4, R9.reuse, 0x4, R4 ;  /* 0x0000000409047825 */ /* 0x048fe200078e0004 */
[----:B--2---:R-:W2:Y:S04]  /*00a0*/  LDG.E R11, desc[UR4][R6.64] ;  /* 0x00000004060b7981 */ /* 0x004ea8000c1e1900 */
[----:B------:R-:W2:Y:S04]  /*00b0*/  LDG.E R0, desc[UR4][R4.64] ;  /* 0x0000000404007981 */ /* 0x000ea8000c1e1900 */
[----:B------:R-:W3:Y:S04]  /*00c0*/  LDG.E R8, desc[UR4][R6.64+0x10] ;  /* 0x0000100406087981 */ /* 0x000ee8000c1e1900 */
[----:B------:R-:W3:Y:S04]  /*00d0*/  LDG.E R13, desc[UR4][R4.64+0x4] ;  /* 0x00000404040d7981 */ /* 0x000ee8000c1e1900 */
[----:B------:R-:W5:Y:S04]  /*00e0*/  LDG.E R10, desc[UR4][R6.64+0x20] ;  /* 0x00002004060a7981 */ /* 0x000f68000c1e1900 */
[----:B------:R-:W5:Y:S04]  /*00f0*/  LDG.E R15, desc[UR4][R4.64+0x8] ;  /* 0x00000804040f7981 */ /* 0x000f68000c1e1900 */
[----:B------:R-:W5:Y:S04]  /*0100*/  LDG.E R17, desc[UR4][R4.64+0xc] ;  /* 0x00000c0404117981 */ /* 0x000f68000c1e1900 */
[----:B------:R-:W5:Y:S01]  /*0110*/  LDG.E R12, desc[UR4][R6.64+0x30] ;  /* 0x00003004060c7981 */ /* 0x000f62000c1e1900 */
[----:B------:R-:W-:-:S05]  /*0120*/  IADD3 R9, PT, PT, R9, R14, RZ ;  /* 0x0000000e09097210 */ /* 0x000fca0007ffe0ff */
[----:B----4-:R-:W-:-:S04]  /*0130*/  IMAD.WIDE.U32 R2, R9, 0x4, R2 ;  /* 0x0000000409027825 */ /* 0x010fc800078e0002 */
[----:B--2---:R-:W-:-:S04]  /*0140*/  FFMA R0, R0, R11, RZ ;  /* 0x0000000b00007223 */ /* 0x004fc800000000ff */
[----:B---3--:R-:W-:-:S04]  /*0150*/  FFMA R0, R13, R8, R0 ;  /* 0x000000080d007223 */ /* 0x008fc80000000000 */
[----:B-----5:R-:W-:-:S04]  /*0160*/  FFMA R0, R15, R10, R0 ;  /* 0x0000000a0f007223 */ /* 0x020fc80000000000 */
[----:B------:R-:W-:-:S05]  /*0170*/  FFMA R17, R17, R12, R0 ;  /* 0x0000000c11117223 */ /* 0x000fca0000000000 */
[----:B------:R-:W-:Y:S01]  /*0180*/  STG.E desc[UR4][R2.64], R17 ;  /* 0x0000001102007986 */ /* 0x000fe2000c101904 */
[----:B------:R-:W-:Y:S05]  /*0190*/  EXIT ;  /* 0x000000000000794d */ /* 0x000fea0003800000 */
.L_x_0:
[----:B------:R-:W-:-:S00]  /*01a0*/  BRA `(.L_x_0) ;  /* 0xfffffffc00fc7947 */ /* 0x000fc0000383ffff */
[----:B------:R-:W-:-:S00]  /*01b0*/  NOP ;  /* 0x0000000000007918 */ /* 0x000fc00000000000 */
        /* <DEDUP_REMOVED lines=12> */
.L_x_1:


//--------------------- .nv.shared.reserved.0     --------------------------
	.section	.nv.shared.reserved.0,"aw",@nobits
	.weak		__nv_reservedSMEM_offset_0_alias
	.size		__nv_reservedSMEM_offset_0_alias, 0, 64
	.other		__nv_reservedSMEM_offset_0_alias,@"STO_CUDA_RESERVED_SHARED STV_DEFAULT"
__nv_reservedSMEM_offset_0_alias:
	.zero		0
	.zero		64


//--------------------- .nv.constant0._Z14matrixMulNaivePfS_S_ --------------------------
	.section	.nv.constant0._Z14matrixMulNaivePfS_S_,"a",@progbits
	.sectionflags	@""
	.align	4
.nv.constant0._Z14matrixMulNaivePfS_S_:
	.zero		920


//--------------------- SYMBOLS --------------------------

	.type		.nv.reservedSmem.offset0,@object
	.size		.nv.reservedSmem.offset0,0x4
